//
// Generated by NVIDIA NVVM Compiler
//
// Compiler Build ID: CL-36424714
// Cuda compilation tools, release 13.0, V13.0.88
// Based on NVVM 20.0.0
//

.version 9.0
.target sm_100
.address_size 64

	// .globl	_Z11test_kernelPd

.visible .entry _Z11test_kernelPd(
	.param .u64 .ptr .align 1 _Z11test_kernelPd_param_0
)
{
	.reg .b64 	%rd<4>;

	ld.param.u64 	%rd1, [_Z11test_kernelPd_param_0];
	cvta.to.global.u64 	%rd2, %rd1;
	mov.b64 	%rd3, 4614256656431372362;
	st.global.u64 	[%rd2], %rd3;
	ret;

}


// ===== COMPILED SASS (sm_100) =====

	.target	sm_100

	.elftype	@"ET_EXEC"


//--------------------- .note.nv.tkinfo           --------------------------
	.section	.note.nv.tkinfo,"",@"SHT_NOTE"
	.sectionflags	@"SHF_NOTE_NV_TKINFO"
	.tkinfo
        /*0018*/ 	.word	0x00000002
        /*0030*/ 	.string	""
        /*0030*/ 	.string	"ptxas"
        /*0030*/ 	.string	"Cuda compilation tools, release 13.0, V13.0.88"
        /*0030*/ 	.string	"Build cuda_13.0.r13.0/compiler.36424714_0"
        /*0030*/ 	.string	"-arch sm_100 -m 64 "



//--------------------- .note.nv.cuinfo           --------------------------
	.section	.note.nv.cuinfo,"",@"SHT_NOTE"
	.sectionflags	@"SHF_NOTE_NV_CUINFO"
        /*0018*/ 	.short	0x0002
        /*001a*/ 	.short	0x0064
        /*001c*/ 	.short	0x0082
	.zero		2


//--------------------- .nv.info                  --------------------------
	.section	.nv.info,"",@"SHT_CUDA_INFO"
	.align	4


	//----- nvinfo : EIATTR_REGCOUNT
	.align		4
        /*0000*/ 	.byte	0x04, 0x2f
        /*0002*/ 	.short	(.L_1 - .L_0)
	.align		4
.L_0:
        /*0004*/ 	.word	index@(_Z11test_kernelPd)
        /*0008*/ 	.word	0x00000008


	//----- nvinfo : EIATTR_FRAME_SIZE
	.align		4
.L_1:
        /*000c*/ 	.byte	0x04, 0x11
        /*000e*/ 	.short	(.L_3 - .L_2)
	.align		4
.L_2:
        /*0010*/ 	.word	index@(_Z11test_kernelPd)
        /*0014*/ 	.word	0x00000000


	//----- nvinfo : EIATTR_MIN_STACK_SIZE
	.align		4
.L_3:
        /*0018*/ 	.byte	0x04, 0x12
        /*001a*/ 	.short	(.L_5 - .L_4)
	.align		4
.L_4:
        /*001c*/ 	.word	index@(_Z11test_kernelPd)
        /*0020*/ 	.word	0x00000000
.L_5:


//--------------------- .nv.compat                --------------------------
	.section	.nv.compat,"",@"SHT_CUDA_COMPAT_INFO"
	.align	4
        /*0000*/ 	.byte	0x02, 0x09, 0x00, 0x00, 0x02, 0x02, 0x01, 0x00, 0x02, 0x05, 0x05, 0x00, 0x03, 0x07, 0x01, 0x01
        /*0010*/ 	.byte	0x02, 0x03, 0x00, 0x00, 0x02, 0x06, 0x01, 0x00, 0x04, 0x0b, 0x08, 0x00, 0x09, 0x00, 0x00, 0x00
        /*0020*/ 	.byte	0x00, 0x00, 0x00, 0x00


//--------------------- .nv.info._Z11test_kernelPd --------------------------
	.section	.nv.info._Z11test_kernelPd,"",@"SHT_CUDA_INFO"
	.sectionflags	@""
	.align	4


	//----- nvinfo : EIATTR_CUDA_API_VERSION
	.align		4
        /*0000*/ 	.byte	0x04, 0x37
        /*0002*/ 	.short	(.L_7 - .L_6)
.L_6:
        /*0004*/ 	.word	0x00000082


	//----- nvinfo : EIATTR_KPARAM_INFO
	.align		4
.L_7:
        /*0008*/ 	.byte	0x04, 0x17
        /*000a*/ 	.short	(.L_9 - .L_8)
.L_8:
        /*000c*/ 	.word	0x00000000
        /*0010*/ 	.short	0x0000
        /*0012*/ 	.short	0x0000
        /*0014*/ 	.byte	0x00, 0xf5, 0x21, 0x00


	//----- nvinfo : EIATTR_SPARSE_MMA_MASK
	.align		4
.L_9:
        /*0018*/ 	.byte	0x03, 0x50
        /*001a*/ 	.short	0x0000


	//----- nvinfo : EIATTR_MAXREG_COUNT
	.align		4
        /*001c*/ 	.byte	0x03, 0x1b
        /*001e*/ 	.short	0x00ff


	//----- nvinfo : EIATTR_MERCURY_ISA_VERSION
	.align		4
        /*0020*/ 	.byte	0x03, 0x5f
        /*0022*/ 	.short	0x0101


	//----- nvinfo : EIATTR_VRC_CTA_INIT_COUNT
	.align		4
        /*0024*/ 	.byte	0x02, 0x4a
	.zero		1
	.zero		1


	//----- nvinfo : EIATTR_EXIT_INSTR_OFFSETS
	.align		4
        /*0028*/ 	.byte	0x04, 0x1c
        /*002a*/ 	.short	(.L_11 - .L_10)


	//   ....[0]....
.L_10:
        /*002c*/ 	.word	0x00000060


	//----- nvinfo : EIATTR_CBANK_PARAM_SIZE
	.align		4
.L_11:
        /*0030*/ 	.byte	0x03, 0x19
        /*0032*/ 	.short	0x0008


	//----- nvinfo : EIATTR_PARAM_CBANK
	.align		4
        /*0034*/ 	.byte	0x04, 0x0a
        /*0036*/ 	.short	(.L_13 - .L_12)
	.align		4
.L_12:
        /*0038*/ 	.word	index@(.nv.constant0._Z11test_kernelPd)
        /*003c*/ 	.short	0x0380
        /*003e*/ 	.short	0x0008


	//----- nvinfo : EIATTR_SW_WAR
	.align		4
.L_13:
        /*0040*/ 	.byte	0x04, 0x36
        /*0042*/ 	.short	(.L_15 - .L_14)
.L_14:
        /*0044*/ 	.word	0x00000008
.L_15:


//--------------------- .nv.callgraph             --------------------------
	.section	.nv.callgraph,"",@"SHT_CUDA_CALLGRAPH"
	.align	4
	.sectionentsize	8
	.align		4
        /*0000*/ 	.word	0x00000000
	.align		4
        /*0004*/ 	.word	0xffffffff
	.align		4
        /*0008*/ 	.word	0x00000000
	.align		4
        /*000c*/ 	.word	0xfffffffe
	.align		4
        /*0010*/ 	.word	0x00000000
	.align		4
        /*0014*/ 	.word	0xfffffffd
	.align		4
        /*0018*/ 	.word	0x00000000
	.align		4
        /*001c*/ 	.word	0xfffffffc


//--------------------- .text._Z11test_kernelPd   --------------------------
	.section	.text._Z11test_kernelPd,"ax",@progbits
	.align	128
        .global         _Z11test_kernelPd
        .type           _Z11test_kernelPd,@function
        .size           _Z11test_kernelPd,(.L_x_1 - _Z11test_kernelPd)
        .other          _Z11test_kernelPd,@"STO_CUDA_ENTRY STV_DEFAULT"
_Z11test_kernelPd:
.text._Z11test_kernelPd:
[----:B------:R-:W-:Y:S08]  /*0000*/  LDC R1, c[0x0][0x37c] ;  /* 0x0000df00ff017b82 */ /* 0x000ff00000000800 */
[----:B------:R-:W0:Y:S01]  /*0010*/  LDC.64 R2, c[0x0][0x380] ;  /* 0x0000e000ff027b82 */ /* 0x000e220000000a00 */
[----:B------:R-:W0:Y:S01]  /*0020*/  LDCU.64 UR4, c[0x0][0x358] ;  /* 0x00006b00ff0477ac */ /* 0x000e220008000a00 */
[----:B------:R-:W-:Y:S01]  /*0030*/  HFMA2 R4, -RZ, RZ, 20.28125, -137.25 ;  /* 0x4d12d84aff047431 */ /* 0x000fe200000001ff */
[----:B------:R-:W-:-:S05]  /*0040*/  MOV R5, 0x400921fb ;  /* 0x400921fb00057802 */ /* 0x000fca0000000f00 */
[----:B0-----:R-:W-:Y:S01]  /*0050*/  STG.E.64 desc[UR4][R2.64], R4 ;  /* 0x0000000402007986 */ /* 0x001fe2000c101b04 */
[----:B------:R-:W-:Y:S05]  /*0060*/  EXIT ;  /* 0x000000000000794d */ /* 0x000fea0003800000 */
.L_x_0:
[----:B------:R-:W-:-:S00]  /*0070*/  BRA `(.L_x_0) ;  /* 0xfffffffc00fc7947 */ /* 0x000fc0000383ffff */
[----:B------:R-:W-:-:S00]  /*0080*/  NOP ;  /* 0x0000000000007918 */ /* 0x000fc00000000000 */
[----:B------:R-:W-:-:S00]  /*0090*/  NOP ;  /* 0x0000000000007918 */ /* 0x000fc00000000000 */
[----:B------:R-:W-:-:S00]  /*00a0*/  NOP ;  /* 0x0000000000007918 */ /* 0x000fc00000000000 */
[----:B------:R-:W-:-:S00]  /*00b0*/  NOP ;  /* 0x0000000000007918 */ /* 0x000fc00000000000 */
[----:B------:R-:W-:-:S00]  /*00c0*/  NOP ;  /* 0x0000000000007918 */ /* 0x000fc00000000000 */
[----:B------:R-:W-:-:S00]  /*00d0*/  NOP ;  /* 0x0000000000007918 */ /* 0x000fc00000000000 */
[----:B------:R-:W-:-:S00]  /*00e0*/  NOP ;  /* 0x0000000000007918 */ /* 0x000fc00000000000 */
[----:B------:R-:W-:-:S00]  /*00f0*/  NOP ;  /* 0x0000000000007918 */ /* 0x000fc00000000000 */
.L_x_1:


//--------------------- .nv.shared.reserved.0     --------------------------
	.section	.nv.shared.reserved.0,"aw",@nobits
	.weak		__nv_reservedSMEM_offset_0_alias
	.size		__nv_reservedSMEM_offset_0_alias, 0, 64
	.other		__nv_reservedSMEM_offset_0_alias,@"STO_CUDA_RESERVED_SHARED STV_DEFAULT"
__nv_reservedSMEM_offset_0_alias:
	.zero		0
	.zero		64


//--------------------- .nv.constant0._Z11test_kernelPd --------------------------
	.section	.nv.constant0._Z11test_kernelPd,"a",@progbits
	.sectionflags	@""
	.align	4
.nv.constant0._Z11test_kernelPd:
	.zero		904


//--------------------- SYMBOLS --------------------------

	.type		.nv.reservedSmem.offset0,@object
	.size		.nv.reservedSmem.offset0,0x4
